//
// Generated by NVIDIA NVVM Compiler
//
// Compiler Build ID: CL-36424714
// Cuda compilation tools, release 13.0, V13.0.88
// Based on NVVM 20.0.0
//

.version 9.0
.target sm_100
.address_size 64

	// .globl	_Z15assign_clustersPdS_

.visible .entry _Z15assign_clustersPdS_(
	.param .u64 .ptr .align 1 _Z15assign_clustersPdS__param_0,
	.param .u64 .ptr .align 1 _Z15assign_clustersPdS__param_1
)
{
	.reg .pred 	%p<22>;
	.reg .b32 	%r<46>;
	.reg .b64 	%rd<106>;
	.reg .b64 	%fd<186>;

	ld.param.u64 	%rd1, [_Z15assign_clustersPdS__param_0];
	ld.param.u64 	%rd2, [_Z15assign_clustersPdS__param_1];
	mov.u32 	%r2, %tid.x;
	mov.u32 	%r3, %ctaid.x;
	mov.u32 	%r4, %ntid.x;
	mad.lo.s32 	%r1, %r3, %r4, %r2;
	setp.gt.u32 	%p1, %r1, 999999;
	@%p1 bra 	$L__BB0_2;
	cvta.to.global.u64 	%rd3, %rd1;
	cvta.to.global.u64 	%rd4, %rd2;
	mul.lo.s32 	%r5, %r1, 24;
	cvt.u64.u32 	%rd5, %r5;
	add.s64 	%rd6, %rd3, %rd5;
	ld.global.f64 	%fd1, [%rd6];
	ld.global.f64 	%fd2, [%rd6+8];
	ld.global.f64 	%fd3, [%rd4];
	cvt.rzi.s32.f64 	%r6, %fd3;
	mul.lo.s32 	%r7, %r6, 3;
	mul.wide.s32 	%rd7, %r7, 8;
	add.s64 	%rd8, %rd3, %rd7;
	ld.global.f64 	%fd4, [%rd8];
	ld.global.f64 	%fd5, [%rd8+8];
	sub.f64 	%fd6, %fd1, %fd4;
	sub.f64 	%fd7, %fd2, %fd5;
	mul.f64 	%fd8, %fd7, %fd7;
	fma.rn.f64 	%fd9, %fd6, %fd6, %fd8;
	sqrt.rn.f64 	%fd10, %fd9;
	setp.lt.f64 	%p2, %fd10, 0d43E0000000000000;
	cvt.rzi.s64.f64 	%rd9, %fd10;
	selp.b64 	%rd10, %rd9, 9223372036854775807, %p2;
	ld.global.f64 	%fd11, [%rd4+32];
	cvt.rzi.s32.f64 	%r8, %fd11;
	mul.lo.s32 	%r9, %r8, 3;
	mul.wide.s32 	%rd11, %r9, 8;
	add.s64 	%rd12, %rd3, %rd11;
	ld.global.f64 	%fd12, [%rd12];
	ld.global.f64 	%fd13, [%rd12+8];
	sub.f64 	%fd14, %fd1, %fd12;
	sub.f64 	%fd15, %fd2, %fd13;
	mul.f64 	%fd16, %fd15, %fd15;
	fma.rn.f64 	%fd17, %fd14, %fd14, %fd16;
	sqrt.rn.f64 	%fd18, %fd17;
	cvt.rn.f64.s64 	%fd19, %rd10;
	setp.lt.f64 	%p3, %fd18, %fd19;
	cvt.rzi.s64.f64 	%rd13, %fd18;
	selp.u64 	%rd14, 1, 0, %p3;
	selp.b64 	%rd15, %rd13, %rd10, %p3;
	ld.global.f64 	%fd20, [%rd4+64];
	cvt.rzi.s32.f64 	%r10, %fd20;
	mul.lo.s32 	%r11, %r10, 3;
	mul.wide.s32 	%rd16, %r11, 8;
	add.s64 	%rd17, %rd3, %rd16;
	ld.global.f64 	%fd21, [%rd17];
	ld.global.f64 	%fd22, [%rd17+8];
	sub.f64 	%fd23, %fd1, %fd21;
	sub.f64 	%fd24, %fd2, %fd22;
	mul.f64 	%fd25, %fd24, %fd24;
	fma.rn.f64 	%fd26, %fd23, %fd23, %fd25;
	sqrt.rn.f64 	%fd27, %fd26;
	cvt.rn.f64.s64 	%fd28, %rd15;
	setp.lt.f64 	%p4, %fd27, %fd28;
	cvt.rzi.s64.f64 	%rd18, %fd27;
	selp.b64 	%rd19, 2, %rd14, %p4;
	selp.b64 	%rd20, %rd18, %rd15, %p4;
	ld.global.f64 	%fd29, [%rd4+96];
	cvt.rzi.s32.f64 	%r12, %fd29;
	mul.lo.s32 	%r13, %r12, 3;
	mul.wide.s32 	%rd21, %r13, 8;
	add.s64 	%rd22, %rd3, %rd21;
	ld.global.f64 	%fd30, [%rd22];
	ld.global.f64 	%fd31, [%rd22+8];
	sub.f64 	%fd32, %fd1, %fd30;
	sub.f64 	%fd33, %fd2, %fd31;
	mul.f64 	%fd34, %fd33, %fd33;
	fma.rn.f64 	%fd35, %fd32, %fd32, %fd34;
	sqrt.rn.f64 	%fd36, %fd35;
	cvt.rn.f64.s64 	%fd37, %rd20;
	setp.lt.f64 	%p5, %fd36, %fd37;
	cvt.rzi.s64.f64 	%rd23, %fd36;
	selp.b64 	%rd24, 3, %rd19, %p5;
	selp.b64 	%rd25, %rd23, %rd20, %p5;
	ld.global.f64 	%fd38, [%rd4+128];
	cvt.rzi.s32.f64 	%r14, %fd38;
	mul.lo.s32 	%r15, %r14, 3;
	mul.wide.s32 	%rd26, %r15, 8;
	add.s64 	%rd27, %rd3, %rd26;
	ld.global.f64 	%fd39, [%rd27];
	ld.global.f64 	%fd40, [%rd27+8];
	sub.f64 	%fd41, %fd1, %fd39;
	sub.f64 	%fd42, %fd2, %fd40;
	mul.f64 	%fd43, %fd42, %fd42;
	fma.rn.f64 	%fd44, %fd41, %fd41, %fd43;
	sqrt.rn.f64 	%fd45, %fd44;
	cvt.rn.f64.s64 	%fd46, %rd25;
	setp.lt.f64 	%p6, %fd45, %fd46;
	cvt.rzi.s64.f64 	%rd28, %fd45;
	selp.b64 	%rd29, 4, %rd24, %p6;
	selp.b64 	%rd30, %rd28, %rd25, %p6;
	ld.global.f64 	%fd47, [%rd4+160];
	cvt.rzi.s32.f64 	%r16, %fd47;
	mul.lo.s32 	%r17, %r16, 3;
	mul.wide.s32 	%rd31, %r17, 8;
	add.s64 	%rd32, %rd3, %rd31;
	ld.global.f64 	%fd48, [%rd32];
	ld.global.f64 	%fd49, [%rd32+8];
	sub.f64 	%fd50, %fd1, %fd48;
	sub.f64 	%fd51, %fd2, %fd49;
	mul.f64 	%fd52, %fd51, %fd51;
	fma.rn.f64 	%fd53, %fd50, %fd50, %fd52;
	sqrt.rn.f64 	%fd54, %fd53;
	cvt.rn.f64.s64 	%fd55, %rd30;
	setp.lt.f64 	%p7, %fd54, %fd55;
	cvt.rzi.s64.f64 	%rd33, %fd54;
	selp.b64 	%rd34, 5, %rd29, %p7;
	selp.b64 	%rd35, %rd33, %rd30, %p7;
	ld.global.f64 	%fd56, [%rd4+192];
	cvt.rzi.s32.f64 	%r18, %fd56;
	mul.lo.s32 	%r19, %r18, 3;
	mul.wide.s32 	%rd36, %r19, 8;
	add.s64 	%rd37, %rd3, %rd36;
	ld.global.f64 	%fd57, [%rd37];
	ld.global.f64 	%fd58, [%rd37+8];
	sub.f64 	%fd59, %fd1, %fd57;
	sub.f64 	%fd60, %fd2, %fd58;
	mul.f64 	%fd61, %fd60, %fd60;
	fma.rn.f64 	%fd62, %fd59, %fd59, %fd61;
	sqrt.rn.f64 	%fd63, %fd62;
	cvt.rn.f64.s64 	%fd64, %rd35;
	setp.lt.f64 	%p8, %fd63, %fd64;
	cvt.rzi.s64.f64 	%rd38, %fd63;
	selp.b64 	%rd39, 6, %rd34, %p8;
	selp.b64 	%rd40, %rd38, %rd35, %p8;
	ld.global.f64 	%fd65, [%rd4+224];
	cvt.rzi.s32.f64 	%r20, %fd65;
	mul.lo.s32 	%r21, %r20, 3;
	mul.wide.s32 	%rd41, %r21, 8;
	add.s64 	%rd42, %rd3, %rd41;
	ld.global.f64 	%fd66, [%rd42];
	ld.global.f64 	%fd67, [%rd42+8];
	sub.f64 	%fd68, %fd1, %fd66;
	sub.f64 	%fd69, %fd2, %fd67;
	mul.f64 	%fd70, %fd69, %fd69;
	fma.rn.f64 	%fd71, %fd68, %fd68, %fd70;
	sqrt.rn.f64 	%fd72, %fd71;
	cvt.rn.f64.s64 	%fd73, %rd40;
	setp.lt.f64 	%p9, %fd72, %fd73;
	cvt.rzi.s64.f64 	%rd43, %fd72;
	selp.b64 	%rd44, 7, %rd39, %p9;
	selp.b64 	%rd45, %rd43, %rd40, %p9;
	ld.global.f64 	%fd74, [%rd4+256];
	cvt.rzi.s32.f64 	%r22, %fd74;
	mul.lo.s32 	%r23, %r22, 3;
	mul.wide.s32 	%rd46, %r23, 8;
	add.s64 	%rd47, %rd3, %rd46;
	ld.global.f64 	%fd75, [%rd47];
	ld.global.f64 	%fd76, [%rd47+8];
	sub.f64 	%fd77, %fd1, %fd75;
	sub.f64 	%fd78, %fd2, %fd76;
	mul.f64 	%fd79, %fd78, %fd78;
	fma.rn.f64 	%fd80, %fd77, %fd77, %fd79;
	sqrt.rn.f64 	%fd81, %fd80;
	cvt.rn.f64.s64 	%fd82, %rd45;
	setp.lt.f64 	%p10, %fd81, %fd82;
	cvt.rzi.s64.f64 	%rd48, %fd81;
	selp.b64 	%rd49, 8, %rd44, %p10;
	selp.b64 	%rd50, %rd48, %rd45, %p10;
	ld.global.f64 	%fd83, [%rd4+288];
	cvt.rzi.s32.f64 	%r24, %fd83;
	mul.lo.s32 	%r25, %r24, 3;
	mul.wide.s32 	%rd51, %r25, 8;
	add.s64 	%rd52, %rd3, %rd51;
	ld.global.f64 	%fd84, [%rd52];
	ld.global.f64 	%fd85, [%rd52+8];
	sub.f64 	%fd86, %fd1, %fd84;
	sub.f64 	%fd87, %fd2, %fd85;
	mul.f64 	%fd88, %fd87, %fd87;
	fma.rn.f64 	%fd89, %fd86, %fd86, %fd88;
	sqrt.rn.f64 	%fd90, %fd89;
	cvt.rn.f64.s64 	%fd91, %rd50;
	setp.lt.f64 	%p11, %fd90, %fd91;
	cvt.rzi.s64.f64 	%rd53, %fd90;
	selp.b64 	%rd54, 9, %rd49, %p11;
	selp.b64 	%rd55, %rd53, %rd50, %p11;
	ld.global.f64 	%fd92, [%rd4+320];
	cvt.rzi.s32.f64 	%r26, %fd92;
	mul.lo.s32 	%r27, %r26, 3;
	mul.wide.s32 	%rd56, %r27, 8;
	add.s64 	%rd57, %rd3, %rd56;
	ld.global.f64 	%fd93, [%rd57];
	ld.global.f64 	%fd94, [%rd57+8];
	sub.f64 	%fd95, %fd1, %fd93;
	sub.f64 	%fd96, %fd2, %fd94;
	mul.f64 	%fd97, %fd96, %fd96;
	fma.rn.f64 	%fd98, %fd95, %fd95, %fd97;
	sqrt.rn.f64 	%fd99, %fd98;
	cvt.rn.f64.s64 	%fd100, %rd55;
	setp.lt.f64 	%p12, %fd99, %fd100;
	cvt.rzi.s64.f64 	%rd58, %fd99;
	selp.b64 	%rd59, 10, %rd54, %p12;
	selp.b64 	%rd60, %rd58, %rd55, %p12;
	ld.global.f64 	%fd101, [%rd4+352];
	cvt.rzi.s32.f64 	%r28, %fd101;
	mul.lo.s32 	%r29, %r28, 3;
	mul.wide.s32 	%rd61, %r29, 8;
	add.s64 	%rd62, %rd3, %rd61;
	ld.global.f64 	%fd102, [%rd62];
	ld.global.f64 	%fd103, [%rd62+8];
	sub.f64 	%fd104, %fd1, %fd102;
	sub.f64 	%fd105, %fd2, %fd103;
	mul.f64 	%fd106, %fd105, %fd105;
	fma.rn.f64 	%fd107, %fd104, %fd104, %fd106;
	sqrt.rn.f64 	%fd108, %fd107;
	cvt.rn.f64.s64 	%fd109, %rd60;
	setp.lt.f64 	%p13, %fd108, %fd109;
	cvt.rzi.s64.f64 	%rd63, %fd108;
	selp.b64 	%rd64, 11, %rd59, %p13;
	selp.b64 	%rd65, %rd63, %rd60, %p13;
	ld.global.f64 	%fd110, [%rd4+384];
	cvt.rzi.s32.f64 	%r30, %fd110;
	mul.lo.s32 	%r31, %r30, 3;
	mul.wide.s32 	%rd66, %r31, 8;
	add.s64 	%rd67, %rd3, %rd66;
	ld.global.f64 	%fd111, [%rd67];
	ld.global.f64 	%fd112, [%rd67+8];
	sub.f64 	%fd113, %fd1, %fd111;
	sub.f64 	%fd114, %fd2, %fd112;
	mul.f64 	%fd115, %fd114, %fd114;
	fma.rn.f64 	%fd116, %fd113, %fd113, %fd115;
	sqrt.rn.f64 	%fd117, %fd116;
	cvt.rn.f64.s64 	%fd118, %rd65;
	setp.lt.f64 	%p14, %fd117, %fd118;
	cvt.rzi.s64.f64 	%rd68, %fd117;
	selp.b64 	%rd69, 12, %rd64, %p14;
	selp.b64 	%rd70, %rd68, %rd65, %p14;
	ld.global.f64 	%fd119, [%rd4+416];
	cvt.rzi.s32.f64 	%r32, %fd119;
	mul.lo.s32 	%r33, %r32, 3;
	mul.wide.s32 	%rd71, %r33, 8;
	add.s64 	%rd72, %rd3, %rd71;
	ld.global.f64 	%fd120, [%rd72];
	ld.global.f64 	%fd121, [%rd72+8];
	sub.f64 	%fd122, %fd1, %fd120;
	sub.f64 	%fd123, %fd2, %fd121;
	mul.f64 	%fd124, %fd123, %fd123;
	fma.rn.f64 	%fd125, %fd122, %fd122, %fd124;
	sqrt.rn.f64 	%fd126, %fd125;
	cvt.rn.f64.s64 	%fd127, %rd70;
	setp.lt.f64 	%p15, %fd126, %fd127;
	cvt.rzi.s64.f64 	%rd73, %fd126;
	selp.b64 	%rd74, 13, %rd69, %p15;
	selp.b64 	%rd75, %rd73, %rd70, %p15;
	ld.global.f64 	%fd128, [%rd4+448];
	cvt.rzi.s32.f64 	%r34, %fd128;
	mul.lo.s32 	%r35, %r34, 3;
	mul.wide.s32 	%rd76, %r35, 8;
	add.s64 	%rd77, %rd3, %rd76;
	ld.global.f64 	%fd129, [%rd77];
	ld.global.f64 	%fd130, [%rd77+8];
	sub.f64 	%fd131, %fd1, %fd129;
	sub.f64 	%fd132, %fd2, %fd130;
	mul.f64 	%fd133, %fd132, %fd132;
	fma.rn.f64 	%fd134, %fd131, %fd131, %fd133;
	sqrt.rn.f64 	%fd135, %fd134;
	cvt.rn.f64.s64 	%fd136, %rd75;
	setp.lt.f64 	%p16, %fd135, %fd136;
	cvt.rzi.s64.f64 	%rd78, %fd135;
	selp.b64 	%rd79, 14, %rd74, %p16;
	selp.b64 	%rd80, %rd78, %rd75, %p16;
	ld.global.f64 	%fd137, [%rd4+480];
	cvt.rzi.s32.f64 	%r36, %fd137;
	mul.lo.s32 	%r37, %r36, 3;
	mul.wide.s32 	%rd81, %r37, 8;
	add.s64 	%rd82, %rd3, %rd81;
	ld.global.f64 	%fd138, [%rd82];
	ld.global.f64 	%fd139, [%rd82+8];
	sub.f64 	%fd140, %fd1, %fd138;
	sub.f64 	%fd141, %fd2, %fd139;
	mul.f64 	%fd142, %fd141, %fd141;
	fma.rn.f64 	%fd143, %fd140, %fd140, %fd142;
	sqrt.rn.f64 	%fd144, %fd143;
	cvt.rn.f64.s64 	%fd145, %rd80;
	setp.lt.f64 	%p17, %fd144, %fd145;
	cvt.rzi.s64.f64 	%rd83, %fd144;
	selp.b64 	%rd84, 15, %rd79, %p17;
	selp.b64 	%rd85, %rd83, %rd80, %p17;
	ld.global.f64 	%fd146, [%rd4+512];
	cvt.rzi.s32.f64 	%r38, %fd146;
	mul.lo.s32 	%r39, %r38, 3;
	mul.wide.s32 	%rd86, %r39, 8;
	add.s64 	%rd87, %rd3, %rd86;
	ld.global.f64 	%fd147, [%rd87];
	ld.global.f64 	%fd148, [%rd87+8];
	sub.f64 	%fd149, %fd1, %fd147;
	sub.f64 	%fd150, %fd2, %fd148;
	mul.f64 	%fd151, %fd150, %fd150;
	fma.rn.f64 	%fd152, %fd149, %fd149, %fd151;
	sqrt.rn.f64 	%fd153, %fd152;
	cvt.rn.f64.s64 	%fd154, %rd85;
	setp.lt.f64 	%p18, %fd153, %fd154;
	cvt.rzi.s64.f64 	%rd88, %fd153;
	selp.b64 	%rd89, 16, %rd84, %p18;
	selp.b64 	%rd90, %rd88, %rd85, %p18;
	ld.global.f64 	%fd155, [%rd4+544];
	cvt.rzi.s32.f64 	%r40, %fd155;
	mul.lo.s32 	%r41, %r40, 3;
	mul.wide.s32 	%rd91, %r41, 8;
	add.s64 	%rd92, %rd3, %rd91;
	ld.global.f64 	%fd156, [%rd92];
	ld.global.f64 	%fd157, [%rd92+8];
	sub.f64 	%fd158, %fd1, %fd156;
	sub.f64 	%fd159, %fd2, %fd157;
	mul.f64 	%fd160, %fd159, %fd159;
	fma.rn.f64 	%fd161, %fd158, %fd158, %fd160;
	sqrt.rn.f64 	%fd162, %fd161;
	cvt.rn.f64.s64 	%fd163, %rd90;
	setp.lt.f64 	%p19, %fd162, %fd163;
	cvt.rzi.s64.f64 	%rd93, %fd162;
	selp.b64 	%rd94, 17, %rd89, %p19;
	selp.b64 	%rd95, %rd93, %rd90, %p19;
	ld.global.f64 	%fd164, [%rd4+576];
	cvt.rzi.s32.f64 	%r42, %fd164;
	mul.lo.s32 	%r43, %r42, 3;
	mul.wide.s32 	%rd96, %r43, 8;
	add.s64 	%rd97, %rd3, %rd96;
	ld.global.f64 	%fd165, [%rd97];
	ld.global.f64 	%fd166, [%rd97+8];
	sub.f64 	%fd167, %fd1, %fd165;
	sub.f64 	%fd168, %fd2, %fd166;
	mul.f64 	%fd169, %fd168, %fd168;
	fma.rn.f64 	%fd170, %fd167, %fd167, %fd169;
	sqrt.rn.f64 	%fd171, %fd170;
	cvt.rn.f64.s64 	%fd172, %rd95;
	setp.lt.f64 	%p20, %fd171, %fd172;
	cvt.rzi.s64.f64 	%rd98, %fd171;
	selp.b64 	%rd99, 18, %rd94, %p20;
	selp.b64 	%rd100, %rd98, %rd95, %p20;
	ld.global.f64 	%fd173, [%rd4+608];
	cvt.rzi.s32.f64 	%r44, %fd173;
	mul.lo.s32 	%r45, %r44, 3;
	mul.wide.s32 	%rd101, %r45, 8;
	add.s64 	%rd102, %rd3, %rd101;
	ld.global.f64 	%fd174, [%rd102];
	ld.global.f64 	%fd175, [%rd102+8];
	sub.f64 	%fd176, %fd1, %fd174;
	sub.f64 	%fd177, %fd2, %fd175;
	mul.f64 	%fd178, %fd177, %fd177;
	fma.rn.f64 	%fd179, %fd176, %fd176, %fd178;
	sqrt.rn.f64 	%fd180, %fd179;
	cvt.rn.f64.s64 	%fd181, %rd100;
	setp.lt.f64 	%p21, %fd180, %fd181;
	selp.b64 	%rd103, 19, %rd99, %p21;
	cvt.rn.f64.u64 	%fd182, %rd103;
	st.global.f64 	[%rd6+16], %fd182;
	shl.b64 	%rd104, %rd103, 5;
	add.s64 	%rd105, %rd4, %rd104;
	atom.global.add.f64 	%fd183, [%rd105+8], %fd1;
	atom.global.add.f64 	%fd184, [%rd105+16], %fd2;
	atom.global.add.f64 	%fd185, [%rd105+24], 0d3FF0000000000000;
$L__BB0_2:
	ret;

}


// ===== COMPILED SASS (sm_100) =====

	.target	sm_100

	.elftype	@"ET_EXEC"


//--------------------- .note.nv.tkinfo           --------------------------
	.section	.note.nv.tkinfo,"",@"SHT_NOTE"
	.sectionflags	@"SHF_NOTE_NV_TKINFO"
	.tkinfo
        /*0018*/ 	.word	0x00000002
        /*0030*/ 	.string	""
        /*0030*/ 	.string	"ptxas"
        /*0030*/ 	.string	"Cuda compilation tools, release 13.0, V13.0.88"
        /*0030*/ 	.string	"Build cuda_13.0.r13.0/compiler.36424714_0"
        /*0030*/ 	.string	"-arch sm_100 -m 64 "



//--------------------- .note.nv.cuinfo           --------------------------
	.section	.note.nv.cuinfo,"",@"SHT_NOTE"
	.sectionflags	@"SHF_NOTE_NV_CUINFO"
        /*0018*/ 	.short	0x0002
        /*001a*/ 	.short	0x0064
        /*001c*/ 	.short	0x0082
	.zero		2


//--------------------- .nv.info                  --------------------------
	.section	.nv.info,"",@"SHT_CUDA_INFO"
	.align	4


	//----- nvinfo : EIATTR_REGCOUNT
	.align		4
        /*0000*/ 	.byte	0x04, 0x2f
        /*0002*/ 	.short	(.L_1 - .L_0)
	.align		4
.L_0:
        /*0004*/ 	.word	index@(_Z15assign_clustersPdS_)
        /*0008*/ 	.word	0x00000020


	//----- nvinfo : EIATTR_FRAME_SIZE
	.align		4
.L_1:
        /*000c*/ 	.byte	0x04, 0x11
        /*000e*/ 	.short	(.L_3 - .L_2)
	.align		4
.L_2:
        /*0010*/ 	.word	index@($__internal_0_$__cuda_sm20_dsqrt_rn_f64_mediumpath_v1)
        /*0014*/ 	.word	0x00000000


	//----- nvinfo : EIATTR_FRAME_SIZE
	.align		4
.L_3:
        /*0018*/ 	.byte	0x04, 0x11
        /*001a*/ 	.short	(.L_5 - .L_4)
	.align		4
.L_4:
        /*001c*/ 	.word	index@(_Z15assign_clustersPdS_)
        /*0020*/ 	.word	0x00000000


	//----- nvinfo : EIATTR_MIN_STACK_SIZE
	.align		4
.L_5:
        /*0024*/ 	.byte	0x04, 0x12
        /*0026*/ 	.short	(.L_7 - .L_6)
	.align		4
.L_6:
        /*0028*/ 	.word	index@(_Z15assign_clustersPdS_)
        /*002c*/ 	.word	0x00000000
.L_7:


//--------------------- .nv.compat                --------------------------
	.section	.nv.compat,"",@"SHT_CUDA_COMPAT_INFO"
	.align	4
        /*0000*/ 	.byte	0x02, 0x09, 0x00, 0x00, 0x02, 0x02, 0x01, 0x00, 0x02, 0x05, 0x05, 0x00, 0x03, 0x07, 0x01, 0x01
        /*0010*/ 	.byte	0x02, 0x03, 0x00, 0x00, 0x02, 0x06, 0x01, 0x00, 0x04, 0x0b, 0x08, 0x00, 0x01, 0x00, 0x00, 0x00
        /*0020*/ 	.byte	0x00, 0x00, 0x00, 0x00


//--------------------- .nv.info._Z15assign_clustersPdS_ --------------------------
	.section	.nv.info._Z15assign_clustersPdS_,"",@"SHT_CUDA_INFO"
	.sectionflags	@""
	.align	4


	//----- nvinfo : EIATTR_CUDA_API_VERSION
	.align		4
        /*0000*/ 	.byte	0x04, 0x37
        /*0002*/ 	.short	(.L_9 - .L_8)
.L_8:
        /*0004*/ 	.word	0x00000082


	//----- nvinfo : EIATTR_KPARAM_INFO
	.align		4
.L_9:
        /*0008*/ 	.byte	0x04, 0x17
        /*000a*/ 	.short	(.L_11 - .L_10)
.L_10:
        /*000c*/ 	.word	0x00000000
        /*0010*/ 	.short	0x0001
        /*0012*/ 	.short	0x0008
        /*0014*/ 	.byte	0x00, 0xf5, 0x21, 0x00


	//----- nvinfo : EIATTR_KPARAM_INFO
	.align		4
.L_11:
        /*0018*/ 	.byte	0x04, 0x17
        /*001a*/ 	.short	(.L_13 - .L_12)
.L_12:
        /*001c*/ 	.word	0x00000000
        /*0020*/ 	.short	0x0000
        /*0022*/ 	.short	0x0000
        /*0024*/ 	.byte	0x00, 0xf5, 0x21, 0x00


	//----- nvinfo : EIATTR_SPARSE_MMA_MASK
	.align		4
.L_13:
        /*0028*/ 	.byte	0x03, 0x50
        /*002a*/ 	.short	0x0000


	//----- nvinfo : EIATTR_MAXREG_COUNT
	.align		4
        /*002c*/ 	.byte	0x03, 0x1b
        /*002e*/ 	.short	0x00ff


	//----- nvinfo : EIATTR_MERCURY_ISA_VERSION
	.align		4
        /*0030*/ 	.byte	0x03, 0x5f
        /*0032*/ 	.short	0x0101


	//----- nvinfo : EIATTR_VRC_CTA_INIT_COUNT
	.align		4
        /*0034*/ 	.byte	0x02, 0x4a
	.zero		1
	.zero		1


	//----- nvinfo : EIATTR_EXIT_INSTR_OFFSETS
	.align		4
        /*0038*/ 	.byte	0x04, 0x1c
        /*003a*/ 	.short	(.L_15 - .L_14)


	//   ....[0]....
.L_14:
        /*003c*/ 	.word	0x00000060


	//   ....[1]....
        /*0040*/ 	.word	0x000035e0


	//----- nvinfo : EIATTR_CRS_STACK_SIZE
	.align		4
.L_15:
        /*0044*/ 	.byte	0x04, 0x1e
        /*0046*/ 	.short	(.L_17 - .L_16)
.L_16:
        /*0048*/ 	.word	0x00000000


	//----- nvinfo : EIATTR_CBANK_PARAM_SIZE
	.align		4
.L_17:
        /*004c*/ 	.byte	0x03, 0x19
        /*004e*/ 	.short	0x0010


	//----- nvinfo : EIATTR_PARAM_CBANK
	.align		4
        /*0050*/ 	.byte	0x04, 0x0a
        /*0052*/ 	.short	(.L_19 - .L_18)
	.align		4
.L_18:
        /*0054*/ 	.word	index@(.nv.constant0._Z15assign_clustersPdS_)
        /*0058*/ 	.short	0x0380
        /*005a*/ 	.short	0x0010


	//----- nvinfo : EIATTR_SW_WAR
	.align		4
.L_19:
        /*005c*/ 	.byte	0x04, 0x36
        /*005e*/ 	.short	(.L_21 - .L_20)
.L_20:
        /*0060*/ 	.word	0x00000008
.L_21:


//--------------------- .nv.callgraph             --------------------------
	.section	.nv.callgraph,"",@"SHT_CUDA_CALLGRAPH"
	.align	4
	.sectionentsize	8
	.align		4
        /*0000*/ 	.word	0x00000000
	.align		4
        /*0004*/ 	.word	0xffffffff
	.align		4
        /*0008*/ 	.word	0x00000000
	.align		4
        /*000c*/ 	.word	0xfffffffe
	.align		4
        /*0010*/ 	.word	0x00000000
	.align		4
        /*0014*/ 	.word	0xfffffffd
	.align		4
        /*0018*/ 	.word	0x00000000
	.align		4
        /*001c*/ 	.word	0xfffffffc


//--------------------- .text._Z15assign_clustersPdS_ --------------------------
	.section	.text._Z15assign_clustersPdS_,"ax",@progbits
	.align	128
        .global         _Z15assign_clustersPdS_
        .type           _Z15assign_clustersPdS_,@function
        .size           _Z15assign_clustersPdS_,(.L_x_45 - _Z15assign_clustersPdS_)
        .other          _Z15assign_clustersPdS_,@"STO_CUDA_ENTRY STV_DEFAULT"
_Z15assign_clustersPdS_:
.text._Z15assign_clustersPdS_:
[----:B------:R-:W-:Y:S01]  /*0000*/  LDC R1, c[0x0][0x37c] ;  /* 0x0000df00ff017b82 */ /* 0x000fe20000000800 */
[----:B------:R-:W0:Y:S07]  /*0010*/  S2R R0, SR_TID.X ;  /* 0x0000000000007919 */ /* 0x000e2e0000002100 */
[----:B------:R-:W0:Y:S08]  /*0020*/  S2UR UR4, SR_CTAID.X ;  /* 0x00000000000479c3 */ /* 0x000e300000002500 */
[----:B------:R-:W0:Y:S02]  /*0030*/  LDC R3, c[0x0][0x360] ;  /* 0x0000d800ff037b82 */ /* 0x000e240000000800 */
[----:B0-----:R-:W-:-:S05]  /*0040*/  IMAD R0, R3, UR4, R0 ;  /* 0x0000000403007c24 */ /* 0x001fca000f8e0200 */
[----:B------:R-:W-:-:S13]  /*0050*/  ISETP.GT.U32.AND P0, PT, R0, 0xf423f, PT ;  /* 0x000f423f0000780c */ /* 0x000fda0003f04070 */
[----:B------:R-:W-:Y:S05]  /*0060*/  @P0 EXIT ;  /* 0x000000000000094d */ /* 0x000fea0003800000 */
[----:B------:R-:W0:Y:S01]  /*0070*/  LDC.64 R2, c[0x0][0x388] ;  /* 0x0000e200ff027b82 */ /* 0x000e220000000a00 */
[----:B------:R-:W0:Y:S07]  /*0080*/  LDCU.64 UR4, c[0x0][0x358] ;  /* 0x00006b00ff0477ac */ /* 0x000e2e0008000a00 */
[----:B------:R-:W1:Y:S08]  /*0090*/  LDC.64 R12, c[0x0][0x380] ;  /* 0x0000e000ff0c7b82 */ /* 0x000e700000000a00 */
[----:B------:R-:W2:Y:S01]  /*00a0*/  LDC.64 R4, c[0x0][0x380] ;  /* 0x0000e000ff047b82 */ /* 0x000ea20000000a00 */
[----:B0-----:R-:W3:Y:S01]  /*00b0*/  LDG.E.64 R2, desc[UR4][R2.64] ;  /* 0x0000000402027981 */ /* 0x001ee2000c1e1b00 */
[----:B------:R-:W-:-:S05]  /*00c0*/  IMAD R7, R0, 0x18, RZ ;  /* 0x0000001800077824 */ /* 0x000fca00078e02ff */
[----:B-1----:R-:W-:-:S05]  /*00d0*/  IADD3 R12, P0, PT, R7, R12, RZ ;  /* 0x0000000c070c7210 */ /* 0x002fca0007f1e0ff */
[----:B------:R-:W-:-:S05]  /*00e0*/  IMAD.X R13, RZ, RZ, R13, P0 ;  /* 0x000000ffff0d7224 */ /* 0x000fca00000e060d */
[----:B------:R-:W4:Y:S04]  /*00f0*/  LDG.E.64 R10, desc[UR4][R12.64+0x8] ;  /* 0x000008040c0a7981 */ /* 0x000f28000c1e1b00 */
[----:B------:R-:W5:Y:S01]  /*0100*/  LDG.E.64 R8, desc[UR4][R12.64] ;  /* 0x000000040c087981 */ /* 0x000f62000c1e1b00 */
[----:B---3--:R-:W0:Y:S02]  /*0110*/  F2I.F64.TRUNC R6, R2 ;  /* 0x0000000200067311 */ /* 0x008e24000030d100 */
[----:B0-----:R-:W-:-:S04]  /*0120*/  IMAD R7, R6, 0x3, RZ ;  /* 0x0000000306077824 */ /* 0x001fc800078e02ff */
[----:B--2---:R-:W-:-:S05]  /*0130*/  IMAD.WIDE R4, R7, 0x8, R4 ;  /* 0x0000000807047825 */ /* 0x004fca00078e0204 */
[----:B------:R-:W4:Y:S04]  /*0140*/  LDG.E.64 R14, desc[UR4][R4.64+0x8] ;  /* 0x00000804040e7981 */ /* 0x000f28000c1e1b00 */
[----:B------:R-:W5:Y:S01]  /*0150*/  LDG.E.64 R6, desc[UR4][R4.64] ;  /* 0x0000000404067981 */ /* 0x000f62000c1e1b00 */
[----:B------:R-:W-:Y:S01]  /*0160*/  BSSY.RECONVERGENT B1, `(.L_x_0) ;  /* 0x000001b000017945 */ /* 0x000fe20003800200 */
[----:B----4-:R-:W-:Y:S02]  /*0170*/  DADD R14, R10, -R14 ;  /* 0x000000000a0e7229 */ /* 0x010fe4000000080e */
[----:B-----5:R-:W-:-:S06]  /*0180*/  DADD R6, R8, -R6 ;  /* 0x0000000008067229 */ /* 0x020fcc0000000806 */
[----:B------:R-:W-:-:S08]  /*0190*/  DMUL R18, R14, R14 ;  /* 0x0000000e0e127228 */ /* 0x000fd00000000000 */
[----:B------:R-:W-:-:S06]  /*01a0*/  DFMA R18, R6, R6, R18 ;  /* 0x000000060612722b */ /* 0x000fcc0000000012 */
[----:B------:R-:W0:Y:S04]  /*01b0*/  MUFU.RSQ64H R15, R19 ;  /* 0x00000013000f7308 */ /* 0x000e280000001c00 */
[----:B------:R-:W-:Y:S01]  /*01c0*/  VIADD R14, R19, 0xfcb00000 ;  /* 0xfcb00000130e7836 */ /* 0x000fe20000000000 */
[----:B------:R-:W-:Y:S01]  /*01d0*/  MOV R6, 0x0 ;  /* 0x0000000000067802 */ /* 0x000fe20000000f00 */
[----:B------:R-:W-:-:S04]  /*01e0*/  IMAD.MOV.U32 R7, RZ, RZ, 0x3fd80000 ;  /* 0x3fd80000ff077424 */ /* 0x000fc800078e00ff */
[----:B0-----:R-:W-:-:S08]  /*01f0*/  DMUL R2, R14, R14 ;  /* 0x0000000e0e027228 */ /* 0x001fd00000000000 */
[----:B------:R-:W-:-:S08]  /*0200*/  DFMA R2, R18, -R2, 1 ;  /* 0x3ff000001202742b */ /* 0x000fd00000000802 */
[----:B------:R-:W-:Y:S02]  /*0210*/  DFMA R6, R2, R6, 0.5 ;  /* 0x3fe000000206742b */ /* 0x000fe40000000006 */
[----:B------:R-:W-:-:S08]  /*0220*/  DMUL R2, R14, R2 ;  /* 0x000000020e027228 */ /* 0x000fd00000000000 */
[----:B------:R-:W-:Y:S01]  /*0230*/  DFMA R6, R6, R2, R14 ;  /* 0x000000020606722b */ /* 0x000fe2000000000e */
[----:B------:R-:W-:-:S07]  /*0240*/  ISETP.GE.U32.AND P0, PT, R14, 0x7ca00000, PT ;  /* 0x7ca000000e00780c */ /* 0x000fce0003f06070 */
[----:B------:R-:W-:Y:S02]  /*0250*/  DMUL R2, R18, R6 ;  /* 0x0000000612027228 */ /* 0x000fe40000000000 */
[----:B------:R-:W-:Y:S01]  /*0260*/  VIADD R5, R7, 0xfff00000 ;  /* 0xfff0000007057836 */ /* 0x000fe20000000000 */
[----:B------:R-:W-:-:S05]  /*0270*/  MOV R4, R6 ;  /* 0x0000000600047202 */ /* 0x000fca0000000f00 */
[----:B------:R-:W-:-:S08]  /*0280*/  DFMA R16, R2, -R2, R18 ;  /* 0x800000020210722b */ /* 0x000fd00000000012 */
[----:B------:R-:W-:Y:S01]  /*0290*/  DFMA R22, R16, R4, R2 ;  /* 0x000000041016722b */ /* 0x000fe20000000002 */
[----:B------:R-:W-:Y:S10]  /*02a0*/  @!P0 BRA `(.L_x_1) ;  /* 0x0000000000188947 */ /* 0x000ff40003800000 */
[----:B------:R-:W-:Y:S01]  /*02b0*/  IMAD.MOV.U32 R4, RZ, RZ, R6 ;  /* 0x000000ffff047224 */ /* 0x000fe200078e0006 */
[----:B------:R-:W-:Y:S01]  /*02c0*/  MOV R0, 0x2f0 ;  /* 0x000002f000007802 */ /* 0x000fe20000000f00 */
[----:B------:R-:W-:-:S07]  /*02d0*/  IMAD.MOV.U32 R15, RZ, RZ, R19 ;  /* 0x000000ffff0f7224 */ /* 0x000fce00078e0013 */
[----:B------:R-:W-:Y:S05]  /*02e0*/  CALL.REL.NOINC `($__internal_0_$__cuda_sm20_dsqrt_rn_f64_mediumpath_v1) ;  /* 0x0000003000c07944 */ /* 0x000fea0003c00000 */
[----:B------:R-:W-:Y:S01]  /*02f0*/  MOV R22, R2 ;  /* 0x0000000200167202 */ /* 0x000fe20000000f00 */
[----:B------:R-:W-:-:S07]  /*0300*/  IMAD.MOV.U32 R23, RZ, RZ, R3 ;  /* 0x000000ffff177224 */ /* 0x000fce00078e0003 */
.L_x_1:
[----:B------:R-:W-:Y:S05]  /*0310*/  BSYNC.RECONVERGENT B1 ;  /* 0x0000000000017941 */ /* 0x000fea0003800200 */
.L_x_0:
[----:B------:R-:W0:Y:S08]  /*0320*/  LDC.64 R2, c[0x0][0x388] ;  /* 0x0000e200ff027b82 */ /* 0x000e300000000a00 */
[----:B------:R-:W1:Y:S01]  /*0330*/  LDC.64 R4, c[0x0][0x380] ;  /* 0x0000e000ff047b82 */ /* 0x000e620000000a00 */
[----:B0-----:R-:W2:Y:S02]  /*0340*/  LDG.E.64 R2, desc[UR4][R2.64+0x20] ;  /* 0x0000200402027981 */ /* 0x001ea4000c1e1b00 */
[----:B--2---:R-:W0:Y:S02]  /*0350*/  F2I.F64.TRUNC R0, R2 ;  /* 0x0000000200007311 */ /* 0x004e24000030d100 */
[----:B0-----:R-:W-:-:S04]  /*0360*/  IMAD R7, R0, 0x3, RZ ;  /* 0x0000000300077824 */ /* 0x001fc800078e02ff */
[----:B-1----:R-:W-:-:S05]  /*0370*/  IMAD.WIDE R4, R7, 0x8, R4 ;  /* 0x0000000807047825 */ /* 0x002fca00078e0204 */
[----:B------:R-:W2:Y:S04]  /*0380*/  LDG.E.64 R14, desc[UR4][R4.64+0x8] ;  /* 0x00000804040e7981 */ /* 0x000ea8000c1e1b00 */
[----:B------:R-:W3:Y:S01]  /*0390*/  LDG.E.64 R6, desc[UR4][R4.64] ;  /* 0x0000000404067981 */ /* 0x000ee2000c1e1b00 */
[----:B------:R-:W-:Y:S01]  /*03a0*/  DSETP.GEU.AND P0, PT, R22, 9.22337203685477580800e+18, PT ;  /* 0x43e000001600742a */ /* 0x000fe20003f0e000 */
[----:B------:R-:W-:Y:S01]  /*03b0*/  BSSY.RECONVERGENT B1, `(.L_x_2) ;  /* 0x000001e000017945 */ /* 0x000fe20003800200 */
[----:B--2---:R-:W-:Y:S02]  /*03c0*/  DADD R14, R10, -R14 ;  /* 0x000000000a0e7229 */ /* 0x004fe4000000080e */
[----:B---3--:R-:W-:-:S06]  /*03d0*/  DADD R6, R8, -R6 ;  /* 0x0000000008067229 */ /* 0x008fcc0000000806 */
[----:B------:R-:W-:-:S08]  /*03e0*/  DMUL R18, R14, R14 ;  /* 0x0000000e0e127228 */ /* 0x000fd00000000000 */
[----:B------:R-:W-:Y:S01]  /*03f0*/  DFMA R18, R6, R6, R18 ;  /* 0x000000060612722b */ /* 0x000fe20000000012 */
[----:B------:R-:W-:Y:S01]  /*0400*/  MOV R6, 0x0 ;  /* 0x0000000000067802 */ /* 0x000fe20000000f00 */
[----:B------:R-:W-:-:S04]  /*0410*/  IMAD.MOV.U32 R7, RZ, RZ, 0x3fd80000 ;  /* 0x3fd80000ff077424 */ /* 0x000fc800078e00ff */
[----:B------:R-:W0:Y:S04]  /*0420*/  MUFU.RSQ64H R15, R19 ;  /* 0x00000013000f7308 */ /* 0x000e280000001c00 */
[----:B------:R-:W-:-:S05]  /*0430*/  VIADD R14, R19, 0xfcb00000 ;  /* 0xfcb00000130e7836 */ /* 0x000fca0000000000 */
[----:B------:R-:W-:Y:S01]  /*0440*/  ISETP.GE.U32.AND P1, PT, R14, 0x7ca00000, PT ;  /* 0x7ca000000e00780c */ /* 0x000fe20003f26070 */
[----:B0-----:R-:W-:-:S08]  /*0450*/  DMUL R2, R14, R14 ;  /* 0x0000000e0e027228 */ /* 0x001fd00000000000 */
[----:B------:R-:W-:-:S08]  /*0460*/  DFMA R2, R18, -R2, 1 ;  /* 0x3ff000001202742b */ /* 0x000fd00000000802 */
[----:B------:R-:W-:Y:S02]  /*0470*/  DFMA R6, R2, R6, 0.5 ;  /* 0x3fe000000206742b */ /* 0x000fe40000000006 */
[----:B------:R-:W-:-:S08]  /*0480*/  DMUL R2, R14, R2 ;  /* 0x000000020e027228 */ /* 0x000fd00000000000 */
[----:B------:R-:W-:Y:S01]  /*0490*/  DFMA R24, R6, R2, R14 ;  /* 0x000000020618722b */ /* 0x000fe2000000000e */
[----:B------:R-:W0:Y:S07]  /*04a0*/  F2I.S64.F64.TRUNC R6, R22 ;  /* 0x0000001600067311 */ /* 0x000e2e000030d900 */
[----:B------:R-:W-:Y:S02]  /*04b0*/  DMUL R2, R18, R24 ;  /* 0x0000001812027228 */ /* 0x000fe40000000000 */
[----:B------:R-:W-:Y:S01]  /*04c0*/  VIADD R5, R25, 0xfff00000 ;  /* 0xfff0000019057836 */ /* 0x000fe20000000000 */
[----:B------:R-:W-:-:S05]  /*04d0*/  MOV R4, R24 ;  /* 0x0000001800047202 */ /* 0x000fca0000000f00 */
[----:B------:R-:W-:Y:S01]  /*04e0*/  DFMA R16, R2, -R2, R18 ;  /* 0x800000020210722b */ /* 0x000fe20000000012 */
[----:B0-----:R-:W-:Y:S02]  /*04f0*/  SEL R6, R6, 0xffffffff, !P0 ;  /* 0xffffffff06067807 */ /* 0x001fe40004000000 */
[----:B------:R-:W-:-:S05]  /*0500*/  SEL R7, R7, 0x7fffffff, !P0 ;  /* 0x7fffffff07077807 */ /* 0x000fca0004000000 */
        /* <DEDUP_REMOVED lines=8> */
.L_x_3:
[----:B------:R-:W-:Y:S05]  /*0590*/  BSYNC.RECONVERGENT B1 ;  /* 0x0000000000017941 */ /* 0x000fea0003800200 */
.L_x_2:
        /* <DEDUP_REMOVED lines=8> */
[----:B------:R-:W-:Y:S01]  /*0620*/  MOV R26, 0x0 ;  /* 0x00000000001a7802 */ /* 0x000fe20000000f00 */
[----:B------:R-:W-:Y:S01]  /*0630*/  IMAD.MOV.U32 R27, RZ, RZ, 0x3fd80000 ;  /* 0x3fd80000ff1b7424 */ /* 0x000fe200078e00ff */
[----:B------:R-:W0:Y:S01]  /*0640*/  I2F.F64.S64 R22, R6 ;  /* 0x0000000600167312 */ /* 0x000e220000301c00 */
[----:B------:R-:W-:Y:S07]  /*0650*/  BSSY.RECONVERGENT B1, `(.L_x_4) ;  /* 0x000001e000017945 */ /* 0x000fee0003800200 */
[----:B------:R-:W1:Y:S01]  /*0660*/  F2I.S64.F64.TRUNC R28, R20 ;  /* 0x00000014001c7311 */ /* 0x000e62000030d900 */
[----:B0-----:R-:W-:-:S06]  /*0670*/  DSETP.GEU.AND P0, PT, R20, R22, PT ;  /* 0x000000161400722a */ /* 0x001fcc0003f0e000 */
[----:B-1----:R-:W-:Y:S02]  /*0680*/  SEL R22, R28, R6, !P0 ;  /* 0x000000061c167207 */ /* 0x002fe40004000000 */
[----:B------:R-:W-:Y:S02]  /*0690*/  SEL R23, R29, R7, !P0 ;  /* 0x000000071d177207 */ /* 0x000fe40004000000 */
[----:B------:R-:W-:Y:S01]  /*06a0*/  SEL R6, RZ, 0x1, P0 ;  /* 0x00000001ff067807 */ /* 0x000fe20000000000 */
[----:B--2---:R-:W-:Y:S02]  /*06b0*/  DADD R16, R10, -R16 ;  /* 0x000000000a107229 */ /* 0x004fe40000000810 */
[----:B---3--:R-:W-:-:S06]  /*06c0*/  DADD R14, R8, -R14 ;  /* 0x00000000080e7229 */ /* 0x008fcc000000080e */
[----:B------:R-:W-:-:S08]  /*06d0*/  DMUL R18, R16, R16 ;  /* 0x0000001010127228 */ /* 0x000fd00000000000 */
[----:B------:R-:W-:-:S06]  /*06e0*/  DFMA R18, R14, R14, R18 ;  /* 0x0000000e0e12722b */ /* 0x000fcc0000000012 */
[----:B------:R-:W0:Y:S04]  /*06f0*/  MUFU.RSQ64H R15, R19 ;  /* 0x00000013000f7308 */ /* 0x000e280000001c00 */
[----:B------:R-:W-:-:S05]  /*0700*/  VIADD R14, R19, 0xfcb00000 ;  /* 0xfcb00000130e7836 */ /* 0x000fca0000000000 */
[----:B------:R-:W-:Y:S01]  /*0710*/  ISETP.GE.U32.AND P1, PT, R14, 0x7ca00000, PT ;  /* 0x7ca000000e00780c */ /* 0x000fe20003f26070 */
[----:B0-----:R-:W-:-:S08]  /*0720*/  DMUL R2, R14, R14 ;  /* 0x0000000e0e027228 */ /* 0x001fd00000000000 */
[----:B------:R-:W-:-:S08]  /*0730*/  DFMA R2, R18, -R2, 1 ;  /* 0x3ff000001202742b */ /* 0x000fd00000000802 */
[----:B------:R-:W-:Y:S02]  /*0740*/  DFMA R26, R2, R26, 0.5 ;  /* 0x3fe00000021a742b */ /* 0x000fe4000000001a */
[----:B------:R-:W-:-:S08]  /*0750*/  DMUL R2, R14, R2 ;  /* 0x000000020e027228 */ /* 0x000fd00000000000 */
[----:B------:R-:W-:-:S08]  /*0760*/  DFMA R26, R26, R2, R14 ;  /* 0x000000021a1a722b */ /* 0x000fd0000000000e */
        /* <DEDUP_REMOVED lines=12> */
.L_x_5:
[----:B------:R-:W-:Y:S05]  /*0830*/  BSYNC.RECONVERGENT B1 ;  /* 0x0000000000017941 */ /* 0x000fea0003800200 */
.L_x_4:
        /* <DEDUP_REMOVED lines=14> */
[----:B------:R-:W-:Y:S02]  /*0920*/  SEL R6, R6, 0x2, P0 ;  /* 0x0000000206067807 */ /* 0x000fe40000000000 */
[----:B-1----:R-:W-:Y:S02]  /*0930*/  SEL R20, R20, R22, !P0 ;  /* 0x0000001614147207 */ /* 0x002fe40004000000 */
[----:B------:R-:W-:Y:S01]  /*0940*/  SEL R21, R21, R23, !P0 ;  /* 0x0000001715157207 */ /* 0x000fe20004000000 */
        /* <DEDUP_REMOVED lines=24> */
.L_x_7:
[----:B------:R-:W-:Y:S05]  /*0ad0*/  BSYNC.RECONVERGENT B1 ;  /* 0x0000000000017941 */ /* 0x000fea0003800200 */
.L_x_6:
        /* <DEDUP_REMOVED lines=41> */
.L_x_9:
[----:B------:R-:W-:Y:S05]  /*0d70*/  BSYNC.RECONVERGENT B1 ;  /* 0x0000000000017941 */ /* 0x000fea0003800200 */
.L_x_8:
        /* <DEDUP_REMOVED lines=41> */
.L_x_11:
[----:B------:R-:W-:Y:S05]  /*1010*/  BSYNC.RECONVERGENT B1 ;  /* 0x0000000000017941 */ /* 0x000fea0003800200 */
.L_x_10:
        /* <DEDUP_REMOVED lines=41> */
.L_x_13:
[----:B------:R-:W-:Y:S05]  /*12b0*/  BSYNC.RECONVERGENT B1 ;  /* 0x0000000000017941 */ /* 0x000fea0003800200 */
.L_x_12:
        /* <DEDUP_REMOVED lines=41> */
.L_x_15:
[----:B------:R-:W-:Y:S05]  /*1550*/  BSYNC.RECONVERGENT B1 ;  /* 0x0000000000017941 */ /* 0x000fea0003800200 */
.L_x_14:
        /* <DEDUP_REMOVED lines=41> */
.L_x_17:
[----:B------:R-:W-:Y:S05]  /*17f0*/  BSYNC.RECONVERGENT B1 ;  /* 0x0000000000017941 */ /* 0x000fea0003800200 */
.L_x_16:
        /* <DEDUP_REMOVED lines=41> */
.L_x_19:
[----:B------:R-:W-:Y:S05]  /*1a90*/  BSYNC.RECONVERGENT B1 ;  /* 0x0000000000017941 */ /* 0x000fea0003800200 */
.L_x_18:
        /* <DEDUP_REMOVED lines=41> */
.L_x_21:
[----:B------:R-:W-:Y:S05]  /*1d30*/  BSYNC.RECONVERGENT B1 ;  /* 0x0000000000017941 */ /* 0x000fea0003800200 */
.L_x_20:
        /* <DEDUP_REMOVED lines=41> */
.L_x_23:
[----:B------:R-:W-:Y:S05]  /*1fd0*/  BSYNC.RECONVERGENT B1 ;  /* 0x0000000000017941 */ /* 0x000fea0003800200 */
.L_x_22:
        /* <DEDUP_REMOVED lines=41> */
.L_x_25:
[----:B------:R-:W-:Y:S05]  /*2270*/  BSYNC.RECONVERGENT B1 ;  /* 0x0000000000017941 */ /* 0x000fea0003800200 */
.L_x_24:
        /* <DEDUP_REMOVED lines=41> */
.L_x_27:
[----:B------:R-:W-:Y:S05]  /*2510*/  BSYNC.RECONVERGENT B1 ;  /* 0x0000000000017941 */ /* 0x000fea0003800200 */
.L_x_26:
        /* <DEDUP_REMOVED lines=41> */
.L_x_29:
[----:B------:R-:W-:Y:S05]  /*27b0*/  BSYNC.RECONVERGENT B1 ;  /* 0x0000000000017941 */ /* 0x000fea0003800200 */
.L_x_28:
        /* <DEDUP_REMOVED lines=41> */
.L_x_31:
[----:B------:R-:W-:Y:S05]  /*2a50*/  BSYNC.RECONVERGENT B1 ;  /* 0x0000000000017941 */ /* 0x000fea0003800200 */
.L_x_30:
        /* <DEDUP_REMOVED lines=41> */
.L_x_33:
[----:B------:R-:W-:Y:S05]  /*2cf0*/  BSYNC.RECONVERGENT B1 ;  /* 0x0000000000017941 */ /* 0x000fea0003800200 */
.L_x_32:
        /* <DEDUP_REMOVED lines=41> */
.L_x_35:
[----:B------:R-:W-:Y:S05]  /*2f90*/  BSYNC.RECONVERGENT B1 ;  /* 0x0000000000017941 */ /* 0x000fea0003800200 */
.L_x_34:
        /* <DEDUP_REMOVED lines=36> */
[----:B------:R-:W-:Y:S01]  /*31e0*/  MOV R15, R25 ;  /* 0x00000019000f7202 */ /* 0x000fe20000000f00 */
[----:B------:R-:W-:Y:S01]  /*31f0*/  IMAD.MOV.U32 R18, RZ, RZ, R24 ;  /* 0x000000ffff127224 */ /* 0x000fe200078e0018 */
[----:B------:R-:W-:-:S07]  /*3200*/  MOV R0, 0x3220 ;  /* 0x0000322000007802 */ /* 0x000fce0000000f00 */
[----:B------:R-:W-:Y:S05]  /*3210*/  CALL.REL.NOINC `($__internal_0_$__cuda_sm20_dsqrt_rn_f64_mediumpath_v1) ;  /* 0x0000000000f47944 */ /* 0x000fea0003c00000 */
[----:B------:R-:W-:Y:S02]  /*3220*/  IMAD.MOV.U32 R18, RZ, RZ, R2 ;  /* 0x000000ffff127224 */ /* 0x000fe400078e0002 */
[----:B------:R-:W-:-:S07]  /*3230*/  IMAD.MOV.U32 R19, RZ, RZ, R3 ;  /* 0x000000ffff137224 */ /* 0x000fce00078e0003 */
.L_x_37:
[----:B------:R-:W-:Y:S05]  /*3240*/  BSYNC.RECONVERGENT B1 ;  /* 0x0000000000017941 */ /* 0x000fea0003800200 */
.L_x_36:
        /* <DEDUP_REMOVED lines=8> */
[----:B------:R-:W-:Y:S01]  /*32d0*/  IMAD.MOV.U32 R26, RZ, RZ, 0x0 ;  /* 0x00000000ff1a7424 */ /* 0x000fe200078e00ff */
[----:B------:R-:W0:Y:S01]  /*32e0*/  I2F.F64.S64 R28, R22 ;  /* 0x00000016001c7312 */ /* 0x000e220000301c00 */
[----:B------:R-:W-:Y:S01]  /*32f0*/  IMAD.MOV.U32 R27, RZ, RZ, 0x3fd80000 ;  /* 0x3fd80000ff1b7424 */ /* 0x000fe200078e00ff */
[----:B------:R-:W-:Y:S06]  /*3300*/  BSSY.RECONVERGENT B1, `(.L_x_38) ;  /* 0x000001f000017945 */ /* 0x000fec0003800200 */
        /* <DEDUP_REMOVED lines=10> */
[----:B------:R-:W-:-:S04]  /*33b0*/  IADD3 R14, PT, PT, R25, -0x3500000, RZ ;  /* 0xfcb00000190e7810 */ /* 0x000fc80007ffe0ff */
[----:B------:R-:W-:Y:S02]  /*33c0*/  ISETP.GE.U32.AND P1, PT, R14, 0x7ca00000, PT ;  /* 0x7ca000000e00780c */ /* 0x000fe40003f26070 */
[----:B0-----:R-:W-:-:S08]  /*33d0*/  DMUL R2, R14, R14 ;  /* 0x0000000e0e027228 */ /* 0x001fd00000000000 */
[----:B------:R-:W-:-:S08]  /*33e0*/  DFMA R2, R24, -R2, 1 ;  /* 0x3ff000001802742b */ /* 0x000fd00000000802 */
[----:B------:R-:W-:Y:S02]  /*33f0*/  DFMA R26, R2, R26, 0.5 ;  /* 0x3fe00000021a742b */ /* 0x000fe4000000001a */
[----:B------:R-:W-:-:S08]  /*3400*/  DMUL R2, R14, R2 ;  /* 0x000000020e027228 */ /* 0x000fd00000000000 */
[----:B------:R-:W-:-:S08]  /*3410*/  DFMA R26, R26, R2, R14 ;  /* 0x000000021a1a722b */ /* 0x000fd0000000000e */
[----:B------:R-:W-:Y:S02]  /*3420*/  DMUL R2, R24, R26 ;  /* 0x0000001a18027228 */ /* 0x000fe40000000000 */
[----:B------:R-:W-:Y:S01]  /*3430*/  IADD3 R5, PT, PT, R27, -0x100000, RZ ;  /* 0xfff000001b057810 */ /* 0x000fe20007ffe0ff */
[----:B------:R-:W-:-:S05]  /*3440*/  IMAD.MOV.U32 R4, RZ, RZ, R26 ;  /* 0x000000ffff047224 */ /* 0x000fca00078e001a */
        /* <DEDUP_REMOVED lines=8> */
[----:B------:R-:W-:Y:S01]  /*34d0*/  IMAD.MOV.U32 R28, RZ, RZ, R2 ;  /* 0x000000ffff1c7224 */ /* 0x000fe200078e0002 */
[----:B------:R-:W-:-:S07]  /*34e0*/  MOV R29, R3 ;  /* 0x00000003001d7202 */ /* 0x000fce0000000f00 */
.L_x_39:
[----:B------:R-:W-:Y:S05]  /*34f0*/  BSYNC.RECONVERGENT B1 ;  /* 0x0000000000017941 */ /* 0x000fea0003800200 */
.L_x_38:
[----:B------:R-:W0:Y:S01]  /*3500*/  I2F.F64.S64 R20, R20 ;  /* 0x0000001400147312 */ /* 0x000e220000301c00 */
[----:B------:R-:W1:Y:S01]  /*3510*/  LDCU.64 UR6, c[0x0][0x388] ;  /* 0x00007100ff0677ac */ /* 0x000e620008000a00 */
[----:B------:R-:W-:Y:S01]  /*3520*/  IMAD.MOV.U32 R7, RZ, RZ, RZ ;  /* 0x000000ffff077224 */ /* 0x000fe200078e00ff */
[----:B------:R-:W-:Y:S01]  /*3530*/  MOV R15, 0x3ff00000 ;  /* 0x3ff00000000f7802 */ /* 0x000fe20000000f00 */
[----:B------:R-:W-:Y:S01]  /*3540*/  IMAD.MOV.U32 R14, RZ, RZ, 0x0 ;  /* 0x00000000ff0e7424 */ /* 0x000fe200078e00ff */
[----:B0-----:R-:W-:-:S06]  /*3550*/  DSETP.GEU.AND P0, PT, R28, R20, PT ;  /* 0x000000141c00722a */ /* 0x001fcc0003f0e000 */
[----:B------:R-:W-:-:S04]  /*3560*/  SEL R6, R6, 0x13, P0 ;  /* 0x0000001306067807 */ /* 0x000fc80000000000 */
[----:B------:R-:W0:Y:S01]  /*3570*/  I2F.F64.U64 R2, R6 ;  /* 0x0000000600027312 */ /* 0x000e220000301800 */
[----:B-1----:R-:W-:-:S04]  /*3580*/  LEA R4, P0, R6, UR6, 0x5 ;  /* 0x0000000606047c11 */ /* 0x002fc8000f8028ff */
[----:B------:R-:W-:Y:S01]  /*3590*/  LEA.HI.X R5, R6, UR7, RZ, 0x5, P0 ;  /* 0x0000000706057c11 */ /* 0x000fe200080f2cff */
[----:B0-----:R-:W-:Y:S04]  /*35a0*/  STG.E.64 desc[UR4][R12.64+0x10], R2 ;  /* 0x000010020c007986 */ /* 0x001fe8000c101b04 */
[----:B------:R-:W-:Y:S04]  /*35b0*/  REDG.E.ADD.F64.RN.STRONG.GPU desc[UR4][R4.64+0x8], R8 ;  /* 0x00000808040079a6 */ /* 0x000fe8000c12ff04 */
[----:B------:R-:W-:Y:S04]  /*35c0*/  REDG.E.ADD.F64.RN.STRONG.GPU desc[UR4][R4.64+0x10], R10 ;  /* 0x0000100a040079a6 */ /* 0x000fe8000c12ff04 */
[----:B------:R-:W-:Y:S01]  /*35d0*/  REDG.E.ADD.F64.RN.STRONG.GPU desc[UR4][R4.64+0x18], R14 ;  /* 0x0000180e040079a6 */ /* 0x000fe2000c12ff04 */
[----:B------:R-:W-:Y:S05]  /*35e0*/  EXIT ;  /* 0x000000000000794d */ /* 0x000fea0003800000 */
        .weak           $__internal_0_$__cuda_sm20_dsqrt_rn_f64_mediumpath_v1
        .type           $__internal_0_$__cuda_sm20_dsqrt_rn_f64_mediumpath_v1,@function
        .size           $__internal_0_$__cuda_sm20_dsqrt_rn_f64_mediumpath_v1,(.L_x_45 - $__internal_0_$__cuda_sm20_dsqrt_rn_f64_mediumpath_v1)
$__internal_0_$__cuda_sm20_dsqrt_rn_f64_mediumpath_v1:
[----:B------:R-:W-:Y:S01]  /*35f0*/  ISETP.GE.U32.AND P0, PT, R14, -0x3400000, PT ;  /* 0xfcc000000e00780c */ /* 0x000fe20003f06070 */
[----:B------:R-:W-:Y:S01]  /*3600*/  BSSY.RECONVERGENT B0, `(.L_x_40) ;  /* 0x0000024000007945 */ /* 0x000fe20003800200 */
[----:B------:R-:W-:-:S11]  /*3610*/  IMAD.MOV.U32 R14, RZ, RZ, R18 ;  /* 0x000000ffff0e7224 */ /* 0x000fd600078e0012 */
[----:B------:R-:W-:Y:S05]  /*3620*/  @!P0 BRA `(.L_x_41) ;  /* 0x0000000000208947 */ /* 0x000fea0003800000 */
[----:B------:R-:W-:-:S10]  /*3630*/  DFMA.RM R4, R16, R4, R2 ;  /* 0x000000041004722b */ /* 0x000fd40000004002 */
[----:B------:R-:W-:-:S05]  /*3640*/  IADD3 R2, P0, PT, R4, 0x1, RZ ;  /* 0x0000000104027810 */ /* 0x000fca0007f1e0ff */
[----:B------:R-:W-:-:S06]  /*3650*/  IMAD.X R3, RZ, RZ, R5, P0 ;  /* 0x000000ffff037224 */ /* 0x000fcc00000e0605 */
[----:B------:R-:W-:-:S08]  /*3660*/  DFMA.RP R14, -R4, R2, R14 ;  /* 0x00000002040e722b */ /* 0x000fd0000000810e */
[----:B------:R-:W-:-:S06]  /*3670*/  DSETP.GT.AND P0, PT, R14, RZ, PT ;  /* 0x000000ff0e00722a */ /* 0x000fcc0003f04000 */
[----:B------:R-:W-:Y:S02]  /*3680*/  FSEL R2, R2, R4, P0 ;  /* 0x0000000402027208 */ /* 0x000fe40000000000 */
[----:B------:R-:W-:Y:S01]  /*3690*/  FSEL R3, R3, R5, P0 ;  /* 0x0000000503037208 */ /* 0x000fe20000000000 */
[----:B------:R-:W-:Y:S06]  /*36a0*/  BRA `(.L_x_42) ;  /* 0x0000000000647947 */ /* 0x000fec0003800000 */
.L_x_41:
[----:B------:R-:W-:-:S14]  /*36b0*/  DSETP.NE.AND P0, PT, R14, RZ, PT ;  /* 0x000000ff0e00722a */ /* 0x000fdc0003f05000 */
[----:B------:R-:W-:Y:S05]  /*36c0*/  @!P0 BRA `(.L_x_43) ;  /* 0x0000000000588947 */ /* 0x000fea0003800000 */
[----:B------:R-:W-:-:S13]  /*36d0*/  ISETP.GE.AND P0, PT, R15, RZ, PT ;  /* 0x000000ff0f00720c */ /* 0x000fda0003f06270 */
[----:B------:R-:W-:Y:S01]  /*36e0*/  @!P0 MOV R2, 0x0 ;  /* 0x0000000000028802 */ /* 0x000fe20000000f00 */
[----:B------:R-:W-:Y:S01]  /*36f0*/  @!P0 IMAD.MOV.U32 R3, RZ, RZ, -0x80000 ;  /* 0xfff80000ff038424 */ /* 0x000fe200078e00ff */
[----:B------:R-:W-:Y:S06]  /*3700*/  @!P0 BRA `(.L_x_42) ;  /* 0x00000000004c8947 */ /* 0x000fec0003800000 */
[----:B------:R-:W-:-:S13]  /*3710*/  ISETP.GT.AND P0, PT, R15, 0x7fefffff, PT ;  /* 0x7fefffff0f00780c */ /* 0x000fda0003f04270 */
[----:B------:R-:W-:Y:S05]  /*3720*/  @P0 BRA `(.L_x_43) ;  /* 0x0000000000400947 */ /* 0x000fea0003800000 */
[----:B------:R-:W-:Y:S01]  /*3730*/  DMUL R16, R14, 8.11296384146066816958e+31 ;  /* 0x469000000e107828 */ /* 0x000fe20000000000 */
[----:B------:R-:W-:Y:S01]  /*3740*/  IMAD.MOV.U32 R4, RZ, RZ, 0x0 ;  /* 0x00000000ff047424 */ /* 0x000fe200078e00ff */
[----:B------:R-:W-:Y:S02]  /*3750*/  MOV R14, RZ ;  /* 0x000000ff000e7202 */ /* 0x000fe40000000f00 */
[----:B------:R-:W-:Y:S02]  /*3760*/  MOV R5, 0x3fd80000 ;  /* 0x3fd8000000057802 */ /* 0x000fe40000000f00 */
[----:B------:R-:W0:Y:S02]  /*3770*/  MUFU.RSQ64H R15, R17 ;  /* 0x00000011000f7308 */ /* 0x000e240000001c00 */
[----:B0-----:R-:W-:-:S08]  /*3780*/  DMUL R2, R14, R14 ;  /* 0x0000000e0e027228 */ /* 0x001fd00000000000 */
[----:B------:R-:W-:-:S08]  /*3790*/  DFMA R2, R16, -R2, 1 ;  /* 0x3ff000001002742b */ /* 0x000fd00000000802 */
[----:B------:R-:W-:Y:S02]  /*37a0*/  DFMA R4, R2, R4, 0.5 ;  /* 0x3fe000000204742b */ /* 0x000fe40000000004 */
[----:B------:R-:W-:-:S08]  /*37b0*/  DMUL R2, R14, R2 ;  /* 0x000000020e027228 */ /* 0x000fd00000000000 */
[----:B------:R-:W-:-:S08]  /*37c0*/  DFMA R4, R4, R2, R14 ;  /* 0x000000020404722b */ /* 0x000fd0000000000e */
[----:B------:R-:W-:Y:S02]  /*37d0*/  DMUL R2, R16, R4 ;  /* 0x0000000410027228 */ /* 0x000fe40000000000 */
[----:B------:R-:W-:-:S06]  /*37e0*/  VIADD R5, R5, 0xfff00000 ;  /* 0xfff0000005057836 */ /* 0x000fcc0000000000 */
[----:B------:R-:W-:-:S08]  /*37f0*/  DFMA R14, R2, -R2, R16 ;  /* 0x80000002020e722b */ /* 0x000fd00000000010 */
[----:B------:R-:W-:-:S10]  /*3800*/  DFMA R2, R4, R14, R2 ;  /* 0x0000000e0402722b */ /* 0x000fd40000000002 */
[----:B------:R-:W-:Y:S01]  /*3810*/  IADD3 R3, PT, PT, R3, -0x3500000, RZ ;  /* 0xfcb0000003037810 */ /* 0x000fe20007ffe0ff */
[----:B------:R-:W-:Y:S06]  /*3820*/  BRA `(.L_x_42) ;  /* 0x0000000000047947 */ /* 0x000fec0003800000 */
.L_x_43:
[----:B------:R-:W-:-:S11]  /*3830*/  DADD R2, R14, R14 ;  /* 0x000000000e027229 */ /* 0x000fd6000000000e */
.L_x_42:
[----:B------:R-:W-:Y:S05]  /*3840*/  BSYNC.RECONVERGENT B0 ;  /* 0x0000000000007941 */ /* 0x000fea0003800200 */
.L_x_40:
[----:B------:R-:W-:Y:S01]  /*3850*/  IMAD.MOV.U32 R4, RZ, RZ, R0 ;  /* 0x000000ffff047224 */ /* 0x000fe200078e0000 */
[----:B------:R-:W-:-:S04]  /*3860*/  MOV R5, 0x0 ;  /* 0x0000000000057802 */ /* 0x000fc80000000f00 */
[----:B------:R-:W-:Y:S05]  /*3870*/  RET.REL.NODEC R4 `(_Z15assign_clustersPdS_) ;  /* 0xffffffc404e07950 */ /* 0x000fea0003c3ffff */
.L_x_44:
[----:B------:R-:W-:-:S00]  /*3880*/  BRA `(.L_x_44) ;  /* 0xfffffffc00fc7947 */ /* 0x000fc0000383ffff */
[----:B------:R-:W-:-:S00]  /*3890*/  NOP ;  /* 0x0000000000007918 */ /* 0x000fc00000000000 */
        /* <DEDUP_REMOVED lines=14> */
.L_x_45:


//--------------------- .nv.shared.reserved.0     --------------------------
	.section	.nv.shared.reserved.0,"aw",@nobits
	.weak		__nv_reservedSMEM_offset_0_alias
	.size		__nv_reservedSMEM_offset_0_alias, 0, 64
	.other		__nv_reservedSMEM_offset_0_alias,@"STO_CUDA_RESERVED_SHARED STV_DEFAULT"
__nv_reservedSMEM_offset_0_alias:
	.zero		0
	.zero		64


//--------------------- .nv.constant0._Z15assign_clustersPdS_ --------------------------
	.section	.nv.constant0._Z15assign_clustersPdS_,"a",@progbits
	.sectionflags	@""
	.align	4
.nv.constant0._Z15assign_clustersPdS_:
	.zero		912


//--------------------- SYMBOLS --------------------------

	.type		.nv.reservedSmem.offset0,@object
	.size		.nv.reservedSmem.offset0,0x4
